	.headerflags	@"EF_CUDA_TEXMODE_UNIFIED EF_CUDA_64BIT_ADDRESS EF_CUDA_ACCELERATORS EF_CUDA_SM90 EF_CUDA_VIRTUAL_SM(EF_CUDA_SM90)"
	.elftype	@"ET_EXEC"


//--------------------- .nv.info                  --------------------------
	.section	.nv.info,"",@"SHT_CUDA_INFO"
	.align	4


	//----- nvinfo : EIATTR_REGCOUNT
	.align		4
        /*0000*/ 	.byte	0x04, 0x2f
        /*0002*/ 	.short	(.L_1 - .L_0)
	.align		4
.L_0:
        /*0004*/ 	.word	index@(triton_poi_fused_mul_sigmoid_1)
        /*0008*/ 	.word	0x0000000e


	//----- nvinfo : EIATTR_MIN_STACK_SIZE
	.align		4
.L_1:
        /*000c*/ 	.byte	0x04, 0x12
        /*000e*/ 	.short	(.L_3 - .L_2)
	.align		4
.L_2:
        /*0010*/ 	.word	index@(triton_poi_fused_mul_sigmoid_1)
        /*0014*/ 	.word	0x00000000


	//----- nvinfo : EIATTR_FRAME_SIZE
	.align		4
.L_3:
        /*0018*/ 	.byte	0x04, 0x11
        /*001a*/ 	.short	(.L_5 - .L_4)
	.align		4
.L_4:
        /*001c*/ 	.word	index@(triton_poi_fused_mul_sigmoid_1)
        /*0020*/ 	.word	0x00000000


	//----- nvinfo : EIATTR_MIN_STACK_SIZE
	.align		4
.L_5:
        /*0024*/ 	.byte	0x04, 0x12
        /*0026*/ 	.short	(.L_7 - .L_6)
	.align		4
.L_6:
        /*0028*/ 	.word	index@(triton_poi_fused_mul_sigmoid_1)
        /*002c*/ 	.word	0x00000000
.L_7:


//--------------------- .nv.info.triton_poi_fused_mul_sigmoid_1 --------------------------
	.section	.nv.info.triton_poi_fused_mul_sigmoid_1,"",@"SHT_CUDA_INFO"
	.sectionflags	@""
	.align	4


	//----- nvinfo : EIATTR_CUDA_API_VERSION
	.align		4
        /*0000*/ 	.byte	0x04, 0x37
        /*0002*/ 	.short	(.L_9 - .L_8)
.L_8:
        /*0004*/ 	.word	0x0000007c


	//----- nvinfo : EIATTR_KPARAM_INFO
	.align		4
.L_9:
        /*0008*/ 	.byte	0x04, 0x17
        /*000a*/ 	.short	(.L_11 - .L_10)
.L_10:
        /*000c*/ 	.word	0x00000000
        /*0010*/ 	.short	0x0003
        /*0012*/ 	.short	0x0018
        /*0014*/ 	.byte	0x00, 0xf0, 0x11, 0x00


	//----- nvinfo : EIATTR_KPARAM_INFO
	.align		4
.L_11:
        /*0018*/ 	.byte	0x04, 0x17
        /*001a*/ 	.short	(.L_13 - .L_12)
.L_12:
        /*001c*/ 	.word	0x00000000
        /*0020*/ 	.short	0x0002
        /*0022*/ 	.short	0x0010
        /*0024*/ 	.byte	0x00, 0xf4, 0x21, 0x00


	//----- nvinfo : EIATTR_KPARAM_INFO
	.align		4
.L_13:
        /*0028*/ 	.byte	0x04, 0x17
        /*002a*/ 	.short	(.L_15 - .L_14)
.L_14:
        /*002c*/ 	.word	0x00000000
        /*0030*/ 	.short	0x0001
        /*0032*/ 	.short	0x0008
        /*0034*/ 	.byte	0x00, 0xf4, 0x21, 0x00


	//----- nvinfo : EIATTR_KPARAM_INFO
	.align		4
.L_15:
        /*0038*/ 	.byte	0x04, 0x17
        /*003a*/ 	.short	(.L_17 - .L_16)
.L_16:
        /*003c*/ 	.word	0x00000000
        /*0040*/ 	.short	0x0000
        /*0042*/ 	.short	0x0000
        /*0044*/ 	.byte	0x00, 0xf4, 0x21, 0x00


	//----- nvinfo : EIATTR_SPARSE_MMA_MASK
	.align		4
.L_17:
        /*0048*/ 	.byte	0x03, 0x50
        /*004a*/ 	.short	0x0000


	//----- nvinfo : EIATTR_MAXREG_COUNT
	.align		4
        /*004c*/ 	.byte	0x03, 0x1b
        /*004e*/ 	.short	0x00ff


	//----- nvinfo : EIATTR_EXIT_INSTR_OFFSETS
	.align		4
        /*0050*/ 	.byte	0x04, 0x1c
        /*0052*/ 	.short	(.L_19 - .L_18)


	//   ....[0]....
.L_18:
        /*0054*/ 	.word	0x00000270


	//   ....[1]....
        /*0058*/ 	.word	0x00000290


	//----- nvinfo : EIATTR_REQNTID
	.align		4
.L_19:
        /*005c*/ 	.byte	0x04, 0x10
        /*005e*/ 	.short	(.L_21 - .L_20)
.L_20:
        /*0060*/ 	.word	0x00000080
        /*0064*/ 	.word	0x00000001
        /*0068*/ 	.word	0x00000001


	//----- nvinfo : EIATTR_CBANK_PARAM_SIZE
	.align		4
.L_21:
        /*006c*/ 	.byte	0x03, 0x19
        /*006e*/ 	.short	0x001c


	//----- nvinfo : EIATTR_PARAM_CBANK
	.align		4
        /*0070*/ 	.byte	0x04, 0x0a
        /*0072*/ 	.short	(.L_23 - .L_22)
	.align		4
.L_22:
        /*0074*/ 	.word	index@(.nv.constant0.triton_poi_fused_mul_sigmoid_1)
        /*0078*/ 	.short	0x0210
        /*007a*/ 	.short	0x001c


	//----- nvinfo : EIATTR_SW_WAR
	.align		4
.L_23:
        /*007c*/ 	.byte	0x04, 0x36
        /*007e*/ 	.short	(.L_25 - .L_24)
.L_24:
        /*0080*/ 	.word	0x00000008
.L_25:


//--------------------- .nv.callgraph             --------------------------
	.section	.nv.callgraph,"",@"SHT_CUDA_CALLGRAPH"
	.align	4
	.sectionentsize	8
	.align		4
        /*0000*/ 	.word	0x00000000
	.align		4
        /*0004*/ 	.word	0xffffffff
	.align		4
        /*0008*/ 	.word	0x00000000
	.align		4
        /*000c*/ 	.word	0xfffffffe
	.align		4
        /*0010*/ 	.word	0x00000000
	.align		4
        /*0014*/ 	.word	0xfffffffd
	.align		4
        /*0018*/ 	.word	0x00000000
	.align		4
        /*001c*/ 	.word	0xfffffffc


//--------------------- .text.triton_poi_fused_mul_sigmoid_1 --------------------------
	.section	.text.triton_poi_fused_mul_sigmoid_1,"ax",@progbits
	.align	128
        .global         triton_poi_fused_mul_sigmoid_1
        .type           triton_poi_fused_mul_sigmoid_1,@function
        .size           triton_poi_fused_mul_sigmoid_1,(.L_x_1 - triton_poi_fused_mul_sigmoid_1)
        .other          triton_poi_fused_mul_sigmoid_1,@"STO_CUDA_ENTRY STV_DEFAULT"
triton_poi_fused_mul_sigmoid_1:
.text.triton_poi_fused_mul_sigmoid_1:
[----:B------:R-:W0:Y:S02]  /*0000*/  LDC R1, c[0x0][0x28] ;  /* 0x00000a00ff017b82 */ /* 0x000e240000000800 */
[----:B------:R-:W1:Y:S01]  /*0010*/  S2R R0, SR_TID.X ;  /* 0x0000000000007919 */ /* 0x000e620000002100 */
[----:B------:R-:W2:Y:S01]  /*0020*/  LDC.64 R4, c[0x0][0x210] ;  /* 0x00008400ff047b82 */ /* 0x000ea20000000a00 */
[----:B------:R-:W-:Y:S01]  /*0030*/  ULDC.64 UR4, c[0x0][0x208] ;  /* 0x0000820000047ab9 */ /* 0x000fe20000000a00 */
[----:B------:R-:W3:Y:S01]  /*0040*/  S2R R9, SR_CTAID.X ;  /* 0x0000000000097919 */ /* 0x000ee20000002500 */
[----:B-1----:R-:W-:-:S04]  /*0050*/  LOP3.LUT R0, R0, 0x7f, RZ, 0xc0, !PT ;  /* 0x0000007f00007812 */ /* 0x002fc800078ec0ff */
[----:B---3--:R-:W-:-:S04]  /*0060*/  LEA R9, R9, R0, 0x7 ;  /* 0x0000000009097211 */ /* 0x008fc800078e38ff */
[C---:B------:R-:W-:Y:S01]  /*0070*/  ISETP.GE.AND P0, PT, R9.reuse, 0x510, PT ;  /* 0x000005100900780c */ /* 0x040fe20003f06270 */
[----:B------:R-:W-:-:S05]  /*0080*/  IMAD.HI R0, R9, 0x1948b0fd, RZ ;  /* 0x1948b0fd09007827 */ /* 0x000fca00078e02ff */
[----:B------:R-:W-:-:S04]  /*0090*/  SHF.R.U32.HI R3, RZ, 0x1f, R0 ;  /* 0x0000001fff037819 */ /* 0x000fc80000011600 */
[----:B------:R-:W-:-:S05]  /*00a0*/  LEA.HI.SX32 R0, R0, R3, 0x1b ;  /* 0x0000000300007211 */ /* 0x000fca00078fdaff */
[----:B------:R-:W-:-:S04]  /*00b0*/  IMAD R3, R0, -0x144, R9 ;  /* 0xfffffebc00037824 */ /* 0x000fc800078e0209 */
[----:B------:R-:W-:Y:S01]  /*00c0*/  IMAD R7, R0, 0x288, R3 ;  /* 0x0000028800077824 */ /* 0x000fe200078e0203 */
[----:B------:R-:W-:-:S04]  /*00d0*/  HFMA2.MMA R0, -RZ, RZ, 0, 0 ;  /* 0x00000000ff007435 */ /* 0x000fc800000001ff */
[----:B------:R-:W-:-:S05]  /*00e0*/  IADD3 R3, R7, 0x144, RZ ;  /* 0x0000014407037810 */ /* 0x000fca0007ffe0ff */
[----:B--2---:R-:W-:-:S05]  /*00f0*/  IMAD.WIDE R2, R3, 0x4, R4 ;  /* 0x0000000403027825 */ /* 0x004fca00078e0204 */
[----:B------:R1:W2:Y:S01]  /*0100*/  @!P0 LDG.E R0, desc[UR4][R2.64] ;  /* 0x0000000402008981 */ /* 0x0002a2000c1e1900 */
[----:B------:R-:W-:Y:S01]  /*0110*/  MOV R8, RZ ;  /* 0x000000ff00087202 */ /* 0x000fe20000000f00 */
[----:B------:R-:W-:-:S05]  /*0120*/  IMAD.WIDE R4, R7, 0x4, R4 ;  /* 0x0000000407047825 */ /* 0x000fca00078e0204 */
[----:B------:R3:W4:Y:S01]  /*0130*/  @!P0 LDG.E R8, desc[UR4][R4.64] ;  /* 0x0000000404088981 */ /* 0x000722000c1e1900 */
[----:B-1----:R-:W1:Y:S01]  /*0140*/  LDC.64 R2, c[0x0][0x218] ;  /* 0x00008600ff027b82 */ /* 0x002e620000000a00 */
[----:B---3--:R-:W-:Y:S01]  /*0150*/  HFMA2.MMA R5, -RZ, RZ, 1.625, 0 ;  /* 0x3e800000ff057435 */ /* 0x008fe200000001ff */
[----:B-1----:R-:W-:-:S04]  /*0160*/  IMAD.WIDE R2, R9, 0x4, R2 ;  /* 0x0000000409027825 */ /* 0x002fc800078e0202 */
[----:B--2---:R-:W-:-:S04]  /*0170*/  FADD R0, RZ, -R0 ;  /* 0x80000000ff007221 */ /* 0x004fc80000000000 */
[----:B------:R-:W-:-:S05]  /*0180*/  FMUL R0, R0, 1.4426950216293334961 ;  /* 0x3fb8aa3b00007820 */ /* 0x000fca0000400000 */
[----:B------:R-:W-:-:S13]  /*0190*/  FSETP.GEU.AND P1, PT, R0, -126, PT ;  /* 0xc2fc00000000780b */ /* 0x000fda0003f2e000 */
[----:B------:R-:W-:-:S04]  /*01a0*/  @!P1 FMUL R0, R0, 0.5 ;  /* 0x3f00000000009820 */ /* 0x000fc80000400000 */
[----:B------:R-:W1:Y:S02]  /*01b0*/  MUFU.EX2 R6, R0 ;  /* 0x0000000000067308 */ /* 0x000e640000000800 */
[----:B-1----:R-:W-:-:S04]  /*01c0*/  @!P1 FMUL R6, R6, R6 ;  /* 0x0000000606069220 */ /* 0x002fc80000400000 */
[----:B------:R-:W-:Y:S02]  /*01d0*/  FADD R10, R6, 1 ;  /* 0x3f800000060a7421 */ /* 0x000fe40000000000 */
[----:B------:R-:W1:Y:S03]  /*01e0*/  LDC.64 R6, c[0x0][0x220] ;  /* 0x00008800ff067b82 */ /* 0x000e660000000a00 */
[----:B------:R-:W-:-:S04]  /*01f0*/  FSETP.GT.AND P1, PT, R10, 8.50705917302346158658e+37, PT ;  /* 0x7e8000000a00780b */ /* 0x000fc80003f24000 */
[----:B------:R-:W-:-:S09]  /*0200*/  FSEL R5, R5, 1, P1 ;  /* 0x3f80000005057808 */ /* 0x000fd20000800000 */
[----:B------:R-:W-:-:S06]  /*0210*/  @P1 FMUL R10, R10, 0.25 ;  /* 0x3e8000000a0a1820 */ /* 0x000fcc0000400000 */
[----:B------:R-:W2:Y:S02]  /*0220*/  MUFU.RCP R10, R10 ;  /* 0x0000000a000a7308 */ /* 0x000ea40000001000 */
[----:B--2---:R-:W-:Y:S01]  /*0230*/  FMUL R11, R10, R5 ;  /* 0x000000050a0b7220 */ /* 0x004fe20000400000 */
[----:B-1----:R-:W-:-:S04]  /*0240*/  IMAD.WIDE R4, R9, 0x4, R6 ;  /* 0x0000000409047825 */ /* 0x002fc800078e0206 */
[----:B----4-:R-:W-:Y:S01]  /*0250*/  FMUL R7, R11, R8 ;  /* 0x000000080b077220 */ /* 0x010fe20000400000 */
[----:B------:R1:W-:Y:S01]  /*0260*/  @!P0 STG.E desc[UR4][R2.64], R11 ;  /* 0x0000000b02008986 */ /* 0x0003e2000c101904 */
[----:B------:R-:W-:Y:S05]  /*0270*/  @P0 EXIT ;  /* 0x000000000000094d */ /* 0x000fea0003800000 */
[----:B------:R-:W-:Y:S01]  /*0280*/  STG.E desc[UR4][R4.64], R7 ;  /* 0x0000000704007986 */ /* 0x000fe2000c101904 */
[----:B------:R-:W-:Y:S05]  /*0290*/  EXIT ;  /* 0x000000000000794d */ /* 0x000fea0003800000 */
.L_x_0:
[----:B------:R-:W-:-:S00]  /*02a0*/  BRA `(.L_x_0) ;  /* 0xfffffffc00fc7947 */ /* 0x000fc0000383ffff */
[----:B------:R-:W-:-:S00]  /*02b0*/  NOP ;  /* 0x0000000000007918 */ /* 0x000fc00000000000 */
        /* <DEDUP_REMOVED lines=12> */
.L_x_1:


//--------------------- .nv.constant0.triton_poi_fused_mul_sigmoid_1 --------------------------
	.section	.nv.constant0.triton_poi_fused_mul_sigmoid_1,"a",@progbits
	.sectionflags	@""
	.align	4
.nv.constant0.triton_poi_fused_mul_sigmoid_1:
	.zero		556
